//
// Generated by NVIDIA NVVM Compiler
//
// Compiler Build ID: CL-36424714
// Cuda compilation tools, release 13.0, V13.0.88
// Based on NVVM 20.0.0
//

.version 9.0
.target sm_100
.address_size 64

	// .globl	_Z15rgb2gray_kernelPhS_S_S_jj

.visible .entry _Z15rgb2gray_kernelPhS_S_S_jj(
	.param .u64 .ptr .align 1 _Z15rgb2gray_kernelPhS_S_S_jj_param_0,
	.param .u64 .ptr .align 1 _Z15rgb2gray_kernelPhS_S_S_jj_param_1,
	.param .u64 .ptr .align 1 _Z15rgb2gray_kernelPhS_S_S_jj_param_2,
	.param .u64 .ptr .align 1 _Z15rgb2gray_kernelPhS_S_S_jj_param_3,
	.param .u32 _Z15rgb2gray_kernelPhS_S_S_jj_param_4,
	.param .u32 _Z15rgb2gray_kernelPhS_S_S_jj_param_5
)
{
	.reg .pred 	%p<4>;
	.reg .b16 	%rs<12>;
	.reg .b32 	%r<12>;
	.reg .b64 	%rd<14>;

	ld.param.u64 	%rd1, [_Z15rgb2gray_kernelPhS_S_S_jj_param_0];
	ld.param.u64 	%rd2, [_Z15rgb2gray_kernelPhS_S_S_jj_param_1];
	ld.param.u64 	%rd3, [_Z15rgb2gray_kernelPhS_S_S_jj_param_2];
	ld.param.u64 	%rd4, [_Z15rgb2gray_kernelPhS_S_S_jj_param_3];
	ld.param.u32 	%r3, [_Z15rgb2gray_kernelPhS_S_S_jj_param_4];
	ld.param.u32 	%r4, [_Z15rgb2gray_kernelPhS_S_S_jj_param_5];
	mov.u32 	%r5, %ntid.y;
	mov.u32 	%r6, %ctaid.y;
	mov.u32 	%r7, %tid.y;
	mad.lo.s32 	%r1, %r5, %r6, %r7;
	mov.u32 	%r8, %ntid.x;
	mov.u32 	%r9, %ctaid.x;
	mov.u32 	%r10, %tid.x;
	mad.lo.s32 	%r2, %r8, %r9, %r10;
	setp.ge.u32 	%p1, %r1, %r4;
	setp.ge.u32 	%p2, %r2, %r3;
	or.pred  	%p3, %p2, %p1;
	@%p3 bra 	$L__BB0_2;
	cvta.to.global.u64 	%rd5, %rd1;
	cvta.to.global.u64 	%rd6, %rd2;
	cvta.to.global.u64 	%rd7, %rd3;
	cvta.to.global.u64 	%rd8, %rd4;
	mad.lo.s32 	%r11, %r3, %r1, %r2;
	cvt.u64.u32 	%rd9, %r11;
	add.s64 	%rd10, %rd5, %rd9;
	ld.global.u8 	%rs1, [%rd10];
	mul.lo.s16 	%rs2, %rs1, 3;
	mul.hi.u16 	%rs3, %rs2, 6554;
	add.s64 	%rd11, %rd6, %rd9;
	ld.global.u8 	%rs4, [%rd11];
	mul.lo.s16 	%rs5, %rs4, 6;
	mul.hi.u16 	%rs6, %rs5, 6554;
	add.s16 	%rs7, %rs6, %rs3;
	add.s64 	%rd12, %rd7, %rd9;
	ld.global.u8 	%rs8, [%rd12];
	mul.lo.s16 	%rs9, %rs8, 205;
	shr.u16 	%rs10, %rs9, 11;
	add.s16 	%rs11, %rs10, %rs7;
	add.s64 	%rd13, %rd8, %rd9;
	st.global.u8 	[%rd13], %rs11;
$L__BB0_2:
	ret;

}


// ===== COMPILED SASS (sm_100) =====

	.target	sm_100

	.elftype	@"ET_EXEC"


//--------------------- .note.nv.tkinfo           --------------------------
	.section	.note.nv.tkinfo,"",@"SHT_NOTE"
	.sectionflags	@"SHF_NOTE_NV_TKINFO"
	.tkinfo
        /*0018*/ 	.word	0x00000002
        /*0030*/ 	.string	""
        /*0030*/ 	.string	"ptxas"
        /*0030*/ 	.string	"Cuda compilation tools, release 13.0, V13.0.88"
        /*0030*/ 	.string	"Build cuda_13.0.r13.0/compiler.36424714_0"
        /*0030*/ 	.string	"-arch sm_100 -m 64 "



//--------------------- .note.nv.cuinfo           --------------------------
	.section	.note.nv.cuinfo,"",@"SHT_NOTE"
	.sectionflags	@"SHF_NOTE_NV_CUINFO"
        /*0018*/ 	.short	0x0002
        /*001a*/ 	.short	0x0064
        /*001c*/ 	.short	0x0082
	.zero		2


//--------------------- .nv.info                  --------------------------
	.section	.nv.info,"",@"SHT_CUDA_INFO"
	.align	4


	//----- nvinfo : EIATTR_REGCOUNT
	.align		4
        /*0000*/ 	.byte	0x04, 0x2f
        /*0002*/ 	.short	(.L_1 - .L_0)
	.align		4
.L_0:
        /*0004*/ 	.word	index@(_Z15rgb2gray_kernelPhS_S_S_jj)
        /*0008*/ 	.word	0x0000000d


	//----- nvinfo : EIATTR_FRAME_SIZE
	.align		4
.L_1:
        /*000c*/ 	.byte	0x04, 0x11
        /*000e*/ 	.short	(.L_3 - .L_2)
	.align		4
.L_2:
        /*0010*/ 	.word	index@(_Z15rgb2gray_kernelPhS_S_S_jj)
        /*0014*/ 	.word	0x00000000


	//----- nvinfo : EIATTR_MIN_STACK_SIZE
	.align		4
.L_3:
        /*0018*/ 	.byte	0x04, 0x12
        /*001a*/ 	.short	(.L_5 - .L_4)
	.align		4
.L_4:
        /*001c*/ 	.word	index@(_Z15rgb2gray_kernelPhS_S_S_jj)
        /*0020*/ 	.word	0x00000000
.L_5:


//--------------------- .nv.compat                --------------------------
	.section	.nv.compat,"",@"SHT_CUDA_COMPAT_INFO"
	.align	4
        /*0000*/ 	.byte	0x02, 0x09, 0x00, 0x00, 0x02, 0x02, 0x01, 0x00, 0x02, 0x05, 0x05, 0x00, 0x03, 0x07, 0x01, 0x01
        /*0010*/ 	.byte	0x02, 0x03, 0x00, 0x00, 0x02, 0x06, 0x01, 0x00, 0x04, 0x0b, 0x08, 0x00, 0x09, 0x00, 0x00, 0x00
        /*0020*/ 	.byte	0x00, 0x00, 0x00, 0x00


//--------------------- .nv.info._Z15rgb2gray_kernelPhS_S_S_jj --------------------------
	.section	.nv.info._Z15rgb2gray_kernelPhS_S_S_jj,"",@"SHT_CUDA_INFO"
	.sectionflags	@""
	.align	4


	//----- nvinfo : EIATTR_CUDA_API_VERSION
	.align		4
        /*0000*/ 	.byte	0x04, 0x37
        /*0002*/ 	.short	(.L_7 - .L_6)
.L_6:
        /*0004*/ 	.word	0x00000082


	//----- nvinfo : EIATTR_KPARAM_INFO
	.align		4
.L_7:
        /*0008*/ 	.byte	0x04, 0x17
        /*000a*/ 	.short	(.L_9 - .L_8)
.L_8:
        /*000c*/ 	.word	0x00000000
        /*0010*/ 	.short	0x0005
        /*0012*/ 	.short	0x0024
        /*0014*/ 	.byte	0x00, 0xf0, 0x11, 0x00


	//----- nvinfo : EIATTR_KPARAM_INFO
	.align		4
.L_9:
        /*0018*/ 	.byte	0x04, 0x17
        /*001a*/ 	.short	(.L_11 - .L_10)
.L_10:
        /*001c*/ 	.word	0x00000000
        /*0020*/ 	.short	0x0004
        /*0022*/ 	.short	0x0020
        /*0024*/ 	.byte	0x00, 0xf0, 0x11, 0x00


	//----- nvinfo : EIATTR_KPARAM_INFO
	.align		4
.L_11:
        /*0028*/ 	.byte	0x04, 0x17
        /*002a*/ 	.short	(.L_13 - .L_12)
.L_12:
        /*002c*/ 	.word	0x00000000
        /*0030*/ 	.short	0x0003
        /*0032*/ 	.short	0x0018
        /*0034*/ 	.byte	0x00, 0xf5, 0x21, 0x00


	//----- nvinfo : EIATTR_KPARAM_INFO
	.align		4
.L_13:
        /*0038*/ 	.byte	0x04, 0x17
        /*003a*/ 	.short	(.L_15 - .L_14)
.L_14:
        /*003c*/ 	.word	0x00000000
        /*0040*/ 	.short	0x0002
        /*0042*/ 	.short	0x0010
        /*0044*/ 	.byte	0x00, 0xf5, 0x21, 0x00


	//----- nvinfo : EIATTR_KPARAM_INFO
	.align		4
.L_15:
        /*0048*/ 	.byte	0x04, 0x17
        /*004a*/ 	.short	(.L_17 - .L_16)
.L_16:
        /*004c*/ 	.word	0x00000000
        /*0050*/ 	.short	0x0001
        /*0052*/ 	.short	0x0008
        /*0054*/ 	.byte	0x00, 0xf5, 0x21, 0x00


	//----- nvinfo : EIATTR_KPARAM_INFO
	.align		4
.L_17:
        /*0058*/ 	.byte	0x04, 0x17
        /*005a*/ 	.short	(.L_19 - .L_18)
.L_18:
        /*005c*/ 	.word	0x00000000
        /*0060*/ 	.short	0x0000
        /*0062*/ 	.short	0x0000
        /*0064*/ 	.byte	0x00, 0xf5, 0x21, 0x00


	//----- nvinfo : EIATTR_SPARSE_MMA_MASK
	.align		4
.L_19:
        /*0068*/ 	.byte	0x03, 0x50
        /*006a*/ 	.short	0x0000


	//----- nvinfo : EIATTR_MAXREG_COUNT
	.align		4
        /*006c*/ 	.byte	0x03, 0x1b
        /*006e*/ 	.short	0x00ff


	//----- nvinfo : EIATTR_MERCURY_ISA_VERSION
	.align		4
        /*0070*/ 	.byte	0x03, 0x5f
        /*0072*/ 	.short	0x0101


	//----- nvinfo : EIATTR_VRC_CTA_INIT_COUNT
	.align		4
        /*0074*/ 	.byte	0x02, 0x4a
	.zero		1
	.zero		1


	//----- nvinfo : EIATTR_EXIT_INSTR_OFFSETS
	.align		4
        /*0078*/ 	.byte	0x04, 0x1c
        /*007a*/ 	.short	(.L_21 - .L_20)


	//   ....[0]....
.L_20:
        /*007c*/ 	.word	0x000000c0


	//   ....[1]....
        /*0080*/ 	.word	0x00000250


	//----- nvinfo : EIATTR_CBANK_PARAM_SIZE
	.align		4
.L_21:
        /*0084*/ 	.byte	0x03, 0x19
        /*0086*/ 	.short	0x0028


	//----- nvinfo : EIATTR_PARAM_CBANK
	.align		4
        /*0088*/ 	.byte	0x04, 0x0a
        /*008a*/ 	.short	(.L_23 - .L_22)
	.align		4
.L_22:
        /*008c*/ 	.word	index@(.nv.constant0._Z15rgb2gray_kernelPhS_S_S_jj)
        /*0090*/ 	.short	0x0380
        /*0092*/ 	.short	0x0028


	//----- nvinfo : EIATTR_SW_WAR
	.align		4
.L_23:
        /*0094*/ 	.byte	0x04, 0x36
        /*0096*/ 	.short	(.L_25 - .L_24)
.L_24:
        /*0098*/ 	.word	0x00000008
.L_25:


//--------------------- .nv.callgraph             --------------------------
	.section	.nv.callgraph,"",@"SHT_CUDA_CALLGRAPH"
	.align	4
	.sectionentsize	8
	.align		4
        /*0000*/ 	.word	0x00000000
	.align		4
        /*0004*/ 	.word	0xffffffff
	.align		4
        /*0008*/ 	.word	0x00000000
	.align		4
        /*000c*/ 	.word	0xfffffffe
	.align		4
        /*0010*/ 	.word	0x00000000
	.align		4
        /*0014*/ 	.word	0xfffffffd
	.align		4
        /*0018*/ 	.word	0x00000000
	.align		4
        /*001c*/ 	.word	0xfffffffc


//--------------------- .text._Z15rgb2gray_kernelPhS_S_S_jj --------------------------
	.section	.text._Z15rgb2gray_kernelPhS_S_S_jj,"ax",@progbits
	.align	128
        .global         _Z15rgb2gray_kernelPhS_S_S_jj
        .type           _Z15rgb2gray_kernelPhS_S_S_jj,@function
        .size           _Z15rgb2gray_kernelPhS_S_S_jj,(.L_x_1 - _Z15rgb2gray_kernelPhS_S_S_jj)
        .other          _Z15rgb2gray_kernelPhS_S_S_jj,@"STO_CUDA_ENTRY STV_DEFAULT"
_Z15rgb2gray_kernelPhS_S_S_jj:
.text._Z15rgb2gray_kernelPhS_S_S_jj:
[----:B------:R-:W-:Y:S01]  /*0000*/  LDC R1, c[0x0][0x37c] ;  /* 0x0000df00ff017b82 */ /* 0x000fe20000000800 */
[----:B------:R-:W0:Y:S01]  /*0010*/  S2R R0, SR_CTAID.Y ;  /* 0x0000000000007919 */ /* 0x000e220000002600 */
[----:B------:R-:W0:Y:S01]  /*0020*/  LDCU UR4, c[0x0][0x364] ;  /* 0x00006c80ff0477ac */ /* 0x000e220008000800 */
[----:B------:R-:W0:Y:S01]  /*0030*/  S2R R3, SR_TID.Y ;  /* 0x0000000000037919 */ /* 0x000e220000002200 */
[----:B------:R-:W1:Y:S01]  /*0040*/  LDCU UR5, c[0x0][0x360] ;  /* 0x00006c00ff0577ac */ /* 0x000e620008000800 */
[----:B------:R-:W1:Y:S01]  /*0050*/  S2R R2, SR_CTAID.X ;  /* 0x0000000000027919 */ /* 0x000e620000002500 */
[----:B------:R-:W2:Y:S01]  /*0060*/  LDCU.64 UR6, c[0x0][0x3a0] ;  /* 0x00007400ff0677ac */ /* 0x000ea20008000a00 */
[----:B------:R-:W1:Y:S01]  /*0070*/  S2R R5, SR_TID.X ;  /* 0x0000000000057919 */ /* 0x000e620000002100 */
[----:B0-----:R-:W-:-:S05]  /*0080*/  IMAD R0, R0, UR4, R3 ;  /* 0x0000000400007c24 */ /* 0x001fca000f8e0203 */
[----:B--2---:R-:W-:Y:S01]  /*0090*/  ISETP.GE.U32.AND P0, PT, R0, UR7, PT ;  /* 0x0000000700007c0c */ /* 0x004fe2000bf06070 */
[----:B-1----:R-:W-:-:S05]  /*00a0*/  IMAD R3, R2, UR5, R5 ;  /* 0x0000000502037c24 */ /* 0x002fca000f8e0205 */
[----:B------:R-:W-:-:S13]  /*00b0*/  ISETP.GE.U32.OR P0, PT, R3, UR6, P0 ;  /* 0x0000000603007c0c */ /* 0x000fda0008706470 */
[----:B------:R-:W-:Y:S05]  /*00c0*/  @P0 EXIT ;  /* 0x000000000000094d */ /* 0x000fea0003800000 */
[----:B------:R-:W0:Y:S01]  /*00d0*/  LDCU.128 UR8, c[0x0][0x380] ;  /* 0x00007000ff0877ac */ /* 0x000e220008000c00 */
[----:B------:R-:W-:Y:S01]  /*00e0*/  IMAD R0, R0, UR6, R3 ;  /* 0x0000000600007c24 */ /* 0x000fe2000f8e0203 */
[----:B------:R-:W1:Y:S01]  /*00f0*/  LDCU.64 UR4, c[0x0][0x358] ;  /* 0x00006b00ff0477ac */ /* 0x000e620008000a00 */
[----:B------:R-:W2:Y:S03]  /*0100*/  LDCU.128 UR12, c[0x0][0x390] ;  /* 0x00007200ff0c77ac */ /* 0x000ea60008000c00 */
[C---:B0-----:R-:W-:Y:S02]  /*0110*/  IADD3 R2, P0, PT, R0.reuse, UR8, RZ ;  /* 0x0000000800027c10 */ /* 0x041fe4000ff1e0ff */
[----:B------:R-:W-:-:S03]  /*0120*/  IADD3 R4, P1, PT, R0, UR10, RZ ;  /* 0x0000000a00047c10 */ /* 0x000fc6000ff3e0ff */
[----:B------:R-:W-:Y:S02]  /*0130*/  IMAD.X R3, RZ, RZ, UR9, P0 ;  /* 0x00000009ff037e24 */ /* 0x000fe400080e06ff */
[----:B------:R-:W-:-:S03]  /*0140*/  IMAD.X R5, RZ, RZ, UR11, P1 ;  /* 0x0000000bff057e24 */ /* 0x000fc600088e06ff */
[----:B-1----:R-:W3:Y:S01]  /*0150*/  LDG.E.U8 R2, desc[UR4][R2.64] ;  /* 0x0000000402027981 */ /* 0x002ee2000c1e1100 */
[----:B--2---:R-:W-:-:S03]  /*0160*/  IADD3 R6, P0, PT, R0, UR12, RZ ;  /* 0x0000000c00067c10 */ /* 0x004fc6000ff1e0ff */
[----:B------:R-:W2:Y:S01]  /*0170*/  LDG.E.U8 R4, desc[UR4][R4.64] ;  /* 0x0000000404047981 */ /* 0x000ea2000c1e1100 */
[----:B------:R-:W-:-:S05]  /*0180*/  IADD3.X R7, PT, PT, RZ, UR13, RZ, P0, !PT ;  /* 0x0000000dff077c10 */ /* 0x000fca00087fe4ff */
[----:B------:R-:W4:Y:S01]  /*0190*/  LDG.E.U8 R6, desc[UR4][R6.64] ;  /* 0x0000000406067981 */ /* 0x000f22000c1e1100 */
[----:B---3--:R-:W-:Y:S02]  /*01a0*/  IMAD R8, R2, 0x3, RZ ;  /* 0x0000000302087824 */ /* 0x008fe400078e02ff */
[----:B--2---:R-:W-:Y:S02]  /*01b0*/  IMAD R9, R4, 0x6, RZ ;  /* 0x0000000604097824 */ /* 0x004fe400078e02ff */
[----:B------:R-:W-:Y:S02]  /*01c0*/  IMAD R8, R8, 0x199a, RZ ;  /* 0x0000199a08087824 */ /* 0x000fe400078e02ff */
[----:B------:R-:W-:Y:S02]  /*01d0*/  IMAD R10, R9, 0x199a, RZ ;  /* 0x0000199a090a7824 */ /* 0x000fe400078e02ff */
[----:B----4-:R-:W-:Y:S01]  /*01e0*/  IMAD R3, R6, 0xcd, RZ ;  /* 0x000000cd06037824 */ /* 0x010fe200078e02ff */
[----:B------:R-:W-:-:S02]  /*01f0*/  SHF.R.U32.HI R9, RZ, 0x10, R8 ;  /* 0x00000010ff097819 */ /* 0x000fc40000011608 */
[----:B------:R-:W-:Y:S02]  /*0200*/  IADD3 R8, P0, PT, R0, UR14, RZ ;  /* 0x0000000e00087c10 */ /* 0x000fe4000ff1e0ff */
[----:B------:R-:W-:Y:S02]  /*0210*/  LEA.HI R0, R10, R9, RZ, 0x10 ;  /* 0x000000090a007211 */ /* 0x000fe400078f80ff */
[----:B------:R-:W-:Y:S02]  /*0220*/  IADD3.X R9, PT, PT, RZ, UR15, RZ, P0, !PT ;  /* 0x0000000fff097c10 */ /* 0x000fe400087fe4ff */
[----:B------:R-:W-:-:S05]  /*0230*/  LEA.HI R3, R3, R0, RZ, 0x15 ;  /* 0x0000000003037211 */ /* 0x000fca00078fa8ff */
[----:B------:R-:W-:Y:S01]  /*0240*/  STG.E.U8 desc[UR4][R8.64], R3 ;  /* 0x0000000308007986 */ /* 0x000fe2000c101104 */
[----:B------:R-:W-:Y:S05]  /*0250*/  EXIT ;  /* 0x000000000000794d */ /* 0x000fea0003800000 */
.L_x_0:
[----:B------:R-:W-:-:S00]  /*0260*/  BRA `(.L_x_0) ;  /* 0xfffffffc00fc7947 */ /* 0x000fc0000383ffff */
[----:B------:R-:W-:-:S00]  /*0270*/  NOP ;  /* 0x0000000000007918 */ /* 0x000fc00000000000 */
        /* <DEDUP_REMOVED lines=8> */
.L_x_1:


//--------------------- .nv.shared.reserved.0     --------------------------
	.section	.nv.shared.reserved.0,"aw",@nobits
	.weak		__nv_reservedSMEM_offset_0_alias
	.size		__nv_reservedSMEM_offset_0_alias, 0, 64
	.other		__nv_reservedSMEM_offset_0_alias,@"STO_CUDA_RESERVED_SHARED STV_DEFAULT"
__nv_reservedSMEM_offset_0_alias:
	.zero		0
	.zero		64


//--------------------- .nv.constant0._Z15rgb2gray_kernelPhS_S_S_jj --------------------------
	.section	.nv.constant0._Z15rgb2gray_kernelPhS_S_S_jj,"a",@progbits
	.sectionflags	@""
	.align	4
.nv.constant0._Z15rgb2gray_kernelPhS_S_S_jj:
	.zero		936


//--------------------- SYMBOLS --------------------------

	.type		.nv.reservedSmem.offset0,@object
	.size		.nv.reservedSmem.offset0,0x4
